//
// Generated by NVIDIA NVVM Compiler
//
// Compiler Build ID: CL-36424714
// Cuda compilation tools, release 13.0, V13.0.88
// Based on NVVM 20.0.0
//

.version 9.0
.target sm_100
.address_size 64

	// .globl	_Z9incrementPi

.visible .entry _Z9incrementPi(
	.param .u64 .ptr .align 1 _Z9incrementPi_param_0
)
{
	.reg .pred 	%p<2>;
	.reg .b32 	%r<7>;
	.reg .b64 	%rd<5>;

	ld.param.u64 	%rd1, [_Z9incrementPi_param_0];
	mov.u32 	%r2, %ctaid.x;
	mov.u32 	%r3, %ntid.x;
	mov.u32 	%r4, %tid.x;
	mad.lo.s32 	%r1, %r2, %r3, %r4;
	setp.gt.s32 	%p1, %r1, 255;
	@%p1 bra 	$L__BB0_2;
	cvta.to.global.u64 	%rd2, %rd1;
	mul.wide.s32 	%rd3, %r1, 4;
	add.s64 	%rd4, %rd2, %rd3;
	ld.global.u32 	%r5, [%rd4];
	add.s32 	%r6, %r5, 1;
	st.global.u32 	[%rd4], %r6;
$L__BB0_2:
	ret;

}


// ===== COMPILED SASS (sm_100) =====

	.target	sm_100

	.elftype	@"ET_EXEC"


//--------------------- .note.nv.tkinfo           --------------------------
	.section	.note.nv.tkinfo,"",@"SHT_NOTE"
	.sectionflags	@"SHF_NOTE_NV_TKINFO"
	.tkinfo
        /*0018*/ 	.word	0x00000002
        /*0030*/ 	.string	""
        /*0030*/ 	.string	"ptxas"
        /*0030*/ 	.string	"Cuda compilation tools, release 13.0, V13.0.88"
        /*0030*/ 	.string	"Build cuda_13.0.r13.0/compiler.36424714_0"
        /*0030*/ 	.string	"-arch sm_100 -m 64 "



//--------------------- .note.nv.cuinfo           --------------------------
	.section	.note.nv.cuinfo,"",@"SHT_NOTE"
	.sectionflags	@"SHF_NOTE_NV_CUINFO"
        /*0018*/ 	.short	0x0002
        /*001a*/ 	.short	0x0064
        /*001c*/ 	.short	0x0082
	.zero		2


//--------------------- .nv.info                  --------------------------
	.section	.nv.info,"",@"SHT_CUDA_INFO"
	.align	4


	//----- nvinfo : EIATTR_REGCOUNT
	.align		4
        /*0000*/ 	.byte	0x04, 0x2f
        /*0002*/ 	.short	(.L_1 - .L_0)
	.align		4
.L_0:
        /*0004*/ 	.word	index@(_Z9incrementPi)
        /*0008*/ 	.word	0x00000008


	//----- nvinfo : EIATTR_FRAME_SIZE
	.align		4
.L_1:
        /*000c*/ 	.byte	0x04, 0x11
        /*000e*/ 	.short	(.L_3 - .L_2)
	.align		4
.L_2:
        /*0010*/ 	.word	index@(_Z9incrementPi)
        /*0014*/ 	.word	0x00000000


	//----- nvinfo : EIATTR_MIN_STACK_SIZE
	.align		4
.L_3:
        /*0018*/ 	.byte	0x04, 0x12
        /*001a*/ 	.short	(.L_5 - .L_4)
	.align		4
.L_4:
        /*001c*/ 	.word	index@(_Z9incrementPi)
        /*0020*/ 	.word	0x00000000
.L_5:


//--------------------- .nv.compat                --------------------------
	.section	.nv.compat,"",@"SHT_CUDA_COMPAT_INFO"
	.align	4
        /*0000*/ 	.byte	0x02, 0x09, 0x00, 0x00, 0x02, 0x02, 0x01, 0x00, 0x02, 0x05, 0x05, 0x00, 0x03, 0x07, 0x01, 0x01
        /*0010*/ 	.byte	0x02, 0x03, 0x00, 0x00, 0x02, 0x06, 0x01, 0x00, 0x04, 0x0b, 0x08, 0x00, 0x09, 0x00, 0x00, 0x00
        /*0020*/ 	.byte	0x00, 0x00, 0x00, 0x00


//--------------------- .nv.info._Z9incrementPi   --------------------------
	.section	.nv.info._Z9incrementPi,"",@"SHT_CUDA_INFO"
	.sectionflags	@""
	.align	4


	//----- nvinfo : EIATTR_CUDA_API_VERSION
	.align		4
        /*0000*/ 	.byte	0x04, 0x37
        /*0002*/ 	.short	(.L_7 - .L_6)
.L_6:
        /*0004*/ 	.word	0x00000082


	//----- nvinfo : EIATTR_KPARAM_INFO
	.align		4
.L_7:
        /*0008*/ 	.byte	0x04, 0x17
        /*000a*/ 	.short	(.L_9 - .L_8)
.L_8:
        /*000c*/ 	.word	0x00000000
        /*0010*/ 	.short	0x0000
        /*0012*/ 	.short	0x0000
        /*0014*/ 	.byte	0x00, 0xf5, 0x21, 0x00


	//----- nvinfo : EIATTR_SPARSE_MMA_MASK
	.align		4
.L_9:
        /*0018*/ 	.byte	0x03, 0x50
        /*001a*/ 	.short	0x0000


	//----- nvinfo : EIATTR_MAXREG_COUNT
	.align		4
        /*001c*/ 	.byte	0x03, 0x1b
        /*001e*/ 	.short	0x00ff


	//----- nvinfo : EIATTR_MERCURY_ISA_VERSION
	.align		4
        /*0020*/ 	.byte	0x03, 0x5f
        /*0022*/ 	.short	0x0101


	//----- nvinfo : EIATTR_VRC_CTA_INIT_COUNT
	.align		4
        /*0024*/ 	.byte	0x02, 0x4a
	.zero		1
	.zero		1


	//----- nvinfo : EIATTR_EXIT_INSTR_OFFSETS
	.align		4
        /*0028*/ 	.byte	0x04, 0x1c
        /*002a*/ 	.short	(.L_11 - .L_10)


	//   ....[0]....
.L_10:
        /*002c*/ 	.word	0x00000060


	//   ....[1]....
        /*0030*/ 	.word	0x000000d0


	//----- nvinfo : EIATTR_CBANK_PARAM_SIZE
	.align		4
.L_11:
        /*0034*/ 	.byte	0x03, 0x19
        /*0036*/ 	.short	0x0008


	//----- nvinfo : EIATTR_PARAM_CBANK
	.align		4
        /*0038*/ 	.byte	0x04, 0x0a
        /*003a*/ 	.short	(.L_13 - .L_12)
	.align		4
.L_12:
        /*003c*/ 	.word	index@(.nv.constant0._Z9incrementPi)
        /*0040*/ 	.short	0x0380
        /*0042*/ 	.short	0x0008


	//----- nvinfo : EIATTR_SW_WAR
	.align		4
.L_13:
        /*0044*/ 	.byte	0x04, 0x36
        /*0046*/ 	.short	(.L_15 - .L_14)
.L_14:
        /*0048*/ 	.word	0x00000008
.L_15:


//--------------------- .nv.callgraph             --------------------------
	.section	.nv.callgraph,"",@"SHT_CUDA_CALLGRAPH"
	.align	4
	.sectionentsize	8
	.align		4
        /*0000*/ 	.word	0x00000000
	.align		4
        /*0004*/ 	.word	0xffffffff
	.align		4
        /*0008*/ 	.word	0x00000000
	.align		4
        /*000c*/ 	.word	0xfffffffe
	.align		4
        /*0010*/ 	.word	0x00000000
	.align		4
        /*0014*/ 	.word	0xfffffffd
	.align		4
        /*0018*/ 	.word	0x00000000
	.align		4
        /*001c*/ 	.word	0xfffffffc


//--------------------- .text._Z9incrementPi      --------------------------
	.section	.text._Z9incrementPi,"ax",@progbits
	.align	128
        .global         _Z9incrementPi
        .type           _Z9incrementPi,@function
        .size           _Z9incrementPi,(.L_x_1 - _Z9incrementPi)
        .other          _Z9incrementPi,@"STO_CUDA_ENTRY STV_DEFAULT"
_Z9incrementPi:
.text._Z9incrementPi:
[----:B------:R-:W-:Y:S01]  /*0000*/  LDC R1, c[0x0][0x37c] ;  /* 0x0000df00ff017b82 */ /* 0x000fe20000000800 */
[----:B------:R-:W0:Y:S07]  /*0010*/  S2R R0, SR_TID.X ;  /* 0x0000000000007919 */ /* 0x000e2e0000002100 */
[----:B------:R-:W0:Y:S08]  /*0020*/  S2UR UR4, SR_CTAID.X ;  /* 0x00000000000479c3 */ /* 0x000e300000002500 */
[----:B------:R-:W0:Y:S02]  /*0030*/  LDC R5, c[0x0][0x360] ;  /* 0x0000d800ff057b82 */ /* 0x000e240000000800 */
[----:B0-----:R-:W-:-:S05]  /*0040*/  IMAD R5, R5, UR4, R0 ;  /* 0x0000000405057c24 */ /* 0x001fca000f8e0200 */
[----:B------:R-:W-:-:S13]  /*0050*/  ISETP.GT.AND P0, PT, R5, 0xff, PT ;  /* 0x000000ff0500780c */ /* 0x000fda0003f04270 */
[----:B------:R-:W-:Y:S05]  /*0060*/  @P0 EXIT ;  /* 0x000000000000094d */ /* 0x000fea0003800000 */
[----:B------:R-:W0:Y:S01]  /*0070*/  LDC.64 R2, c[0x0][0x380] ;  /* 0x0000e000ff027b82 */ /* 0x000e220000000a00 */
[----:B------:R-:W1:Y:S01]  /*0080*/  LDCU.64 UR4, c[0x0][0x358] ;  /* 0x00006b00ff0477ac */ /* 0x000e620008000a00 */
[----:B0-----:R-:W-:-:S05]  /*0090*/  IMAD.WIDE R2, R5, 0x4, R2 ;  /* 0x0000000405027825 */ /* 0x001fca00078e0202 */
[----:B-1----:R-:W2:Y:S02]  /*00a0*/  LDG.E R0, desc[UR4][R2.64] ;  /* 0x0000000402007981 */ /* 0x002ea4000c1e1900 */
[----:B--2---:R-:W-:-:S05]  /*00b0*/  IADD3 R5, PT, PT, R0, 0x1, RZ ;  /* 0x0000000100057810 */ /* 0x004fca0007ffe0ff */
[----:B------:R-:W-:Y:S01]  /*00c0*/  STG.E desc[UR4][R2.64], R5 ;  /* 0x0000000502007986 */ /* 0x000fe2000c101904 */
[----:B------:R-:W-:Y:S05]  /*00d0*/  EXIT ;  /* 0x000000000000794d */ /* 0x000fea0003800000 */
.L_x_0:
[----:B------:R-:W-:-:S00]  /*00e0*/  BRA `(.L_x_0) ;  /* 0xfffffffc00fc7947 */ /* 0x000fc0000383ffff */
[----:B------:R-:W-:-:S00]  /*00f0*/  NOP ;  /* 0x0000000000007918 */ /* 0x000fc00000000000 */
        /* <DEDUP_REMOVED lines=8> */
.L_x_1:


//--------------------- .nv.shared.reserved.0     --------------------------
	.section	.nv.shared.reserved.0,"aw",@nobits
	.weak		__nv_reservedSMEM_offset_0_alias
	.size		__nv_reservedSMEM_offset_0_alias, 0, 64
	.other		__nv_reservedSMEM_offset_0_alias,@"STO_CUDA_RESERVED_SHARED STV_DEFAULT"
__nv_reservedSMEM_offset_0_alias:
	.zero		0
	.zero		64


//--------------------- .nv.constant0._Z9incrementPi --------------------------
	.section	.nv.constant0._Z9incrementPi,"a",@progbits
	.sectionflags	@""
	.align	4
.nv.constant0._Z9incrementPi:
	.zero		904


//--------------------- SYMBOLS --------------------------

	.type		.nv.reservedSmem.offset0,@object
	.size		.nv.reservedSmem.offset0,0x4
